//
// Generated by NVIDIA NVVM Compiler
//
// Compiler Build ID: CL-36424714
// Cuda compilation tools, release 13.0, V13.0.88
// Based on NVVM 20.0.0
//

.version 9.0
.target sm_100
.address_size 64

	// .globl	preprocess_kernel

.visible .entry preprocess_kernel(
	.param .u64 .ptr .align 1 preprocess_kernel_param_0,
	.param .u64 .ptr .align 1 preprocess_kernel_param_1,
	.param .u32 preprocess_kernel_param_2,
	.param .u32 preprocess_kernel_param_3,
	.param .u32 preprocess_kernel_param_4,
	.param .u32 preprocess_kernel_param_5,
	.param .u32 preprocess_kernel_param_6,
	.param .u32 preprocess_kernel_param_7,
	.param .u32 preprocess_kernel_param_8,
	.param .u32 preprocess_kernel_param_9,
	.param .f32 preprocess_kernel_param_10,
	.param .f32 preprocess_kernel_param_11,
	.param .f32 preprocess_kernel_param_12,
	.param .f32 preprocess_kernel_param_13,
	.param .f32 preprocess_kernel_param_14,
	.param .f32 preprocess_kernel_param_15,
	.param .f32 preprocess_kernel_param_16,
	.param .u32 preprocess_kernel_param_17
)
{
	.reg .pred 	%p<9>;
	.reg .b16 	%rs<25>;
	.reg .b32 	%r<46>;
	.reg .b32 	%f<66>;
	.reg .b64 	%rd<20>;

	ld.param.u32 	%r6, [preprocess_kernel_param_3];
	ld.param.u32 	%r7, [preprocess_kernel_param_4];
	ld.param.u32 	%r13, [preprocess_kernel_param_5];
	ld.param.u32 	%r8, [preprocess_kernel_param_6];
	ld.param.u32 	%r9, [preprocess_kernel_param_7];
	ld.param.u32 	%r10, [preprocess_kernel_param_8];
	ld.param.u32 	%r11, [preprocess_kernel_param_9];
	ld.param.f32 	%f8, [preprocess_kernel_param_10];
	ld.param.f32 	%f9, [preprocess_kernel_param_11];
	ld.param.f32 	%f10, [preprocess_kernel_param_12];
	ld.param.f32 	%f11, [preprocess_kernel_param_13];
	ld.param.f32 	%f12, [preprocess_kernel_param_14];
	ld.param.f32 	%f13, [preprocess_kernel_param_15];
	ld.param.f32 	%f14, [preprocess_kernel_param_16];
	ld.param.u32 	%r12, [preprocess_kernel_param_17];
	mov.u32 	%r14, %ctaid.x;
	mov.u32 	%r15, %ntid.x;
	mov.u32 	%r16, %tid.x;
	mad.lo.s32 	%r1, %r14, %r15, %r16;
	mul.lo.s32 	%r2, %r13, %r7;
	setp.ge.s32 	%p1, %r1, %r2;
	@%p1 bra 	$L__BB0_5;
	div.s32 	%r17, %r1, %r7;
	mul.lo.s32 	%r18, %r17, %r7;
	sub.s32 	%r4, %r1, %r18;
	setp.ge.s32 	%p2, %r4, %r10;
	add.s32 	%r19, %r10, %r8;
	setp.lt.s32 	%p3, %r4, %r19;
	setp.ge.s32 	%p4, %r17, %r11;
	and.pred  	%p5, %p2, %p4;
	and.pred  	%p6, %p5, %p3;
	add.s32 	%r20, %r11, %r9;
	setp.lt.s32 	%p7, %r17, %r20;
	and.pred  	%p8, %p6, %p7;
	@%p8 bra 	$L__BB0_3;
	cvt.rn.f32.s32 	%f56, %r12;
	div.rn.f32 	%f63, %f56, 0f437F0000;
	mov.f32 	%f64, %f63;
	mov.f32 	%f65, %f63;
	bra.uni 	$L__BB0_4;
$L__BB0_3:
	ld.param.u32 	%r45, [preprocess_kernel_param_2];
	ld.param.u64 	%rd18, [preprocess_kernel_param_0];
	cvta.to.global.u64 	%rd3, %rd18;
	sub.s32 	%r21, %r4, %r10;
	cvt.rn.f32.s32 	%f15, %r21;
	sub.s32 	%r22, %r17, %r11;
	cvt.rn.f32.s32 	%f16, %r22;
	div.rn.f32 	%f17, %f15, %f8;
	div.rn.f32 	%f18, %f16, %f8;
	cvt.rmi.f32.f32 	%f19, %f17;
	cvt.rzi.s32.f32 	%r23, %f19;
	cvt.rmi.f32.f32 	%f20, %f18;
	cvt.rzi.s32.f32 	%r24, %f20;
	add.s32 	%r25, %r23, 1;
	add.s32 	%r26, %r45, -1;
	min.s32 	%r27, %r25, %r26;
	add.s32 	%r28, %r24, 1;
	add.s32 	%r29, %r6, -1;
	min.s32 	%r30, %r28, %r29;
	min.s32 	%r31, %r23, %r26;
	max.s32 	%r32, %r31, 0;
	min.s32 	%r33, %r24, %r29;
	max.s32 	%r34, %r33, 0;
	cvt.rn.f32.u32 	%f21, %r32;
	sub.f32 	%f22, %f17, %f21;
	cvt.rn.f32.u32 	%f23, %r34;
	sub.f32 	%f24, %f18, %f23;
	mul.lo.s32 	%r35, %r34, %r45;
	add.s32 	%r36, %r35, %r32;
	mul.lo.s32 	%r37, %r36, 3;
	add.s32 	%r38, %r35, %r27;
	mul.lo.s32 	%r39, %r38, 3;
	mul.lo.s32 	%r40, %r30, %r45;
	add.s32 	%r41, %r40, %r32;
	mul.lo.s32 	%r42, %r41, 3;
	add.s32 	%r43, %r40, %r27;
	mul.lo.s32 	%r44, %r43, 3;
	cvt.s64.s32 	%rd4, %r37;
	add.s64 	%rd5, %rd3, %rd4;
	ld.global.nc.u8 	%rs1, [%rd5];
	cvt.u16.u8 	%rs2, %rs1;
	cvt.rn.f32.u16 	%f25, %rs2;
	cvt.s64.s32 	%rd6, %r39;
	add.s64 	%rd7, %rd3, %rd6;
	ld.global.nc.u8 	%rs3, [%rd7];
	cvt.u16.u8 	%rs4, %rs3;
	cvt.rn.f32.u16 	%f26, %rs4;
	cvt.s64.s32 	%rd8, %r42;
	add.s64 	%rd9, %rd3, %rd8;
	ld.global.nc.u8 	%rs5, [%rd9];
	cvt.u16.u8 	%rs6, %rs5;
	cvt.rn.f32.u16 	%f27, %rs6;
	cvt.s64.s32 	%rd10, %r44;
	add.s64 	%rd11, %rd3, %rd10;
	ld.global.nc.u8 	%rs7, [%rd11];
	cvt.u16.u8 	%rs8, %rs7;
	cvt.rn.f32.u16 	%f28, %rs8;
	ld.global.nc.u8 	%rs9, [%rd5+1];
	cvt.u16.u8 	%rs10, %rs9;
	cvt.rn.f32.u16 	%f29, %rs10;
	ld.global.nc.u8 	%rs11, [%rd7+1];
	cvt.u16.u8 	%rs12, %rs11;
	cvt.rn.f32.u16 	%f30, %rs12;
	ld.global.nc.u8 	%rs13, [%rd9+1];
	cvt.u16.u8 	%rs14, %rs13;
	cvt.rn.f32.u16 	%f31, %rs14;
	ld.global.nc.u8 	%rs15, [%rd11+1];
	cvt.u16.u8 	%rs16, %rs15;
	cvt.rn.f32.u16 	%f32, %rs16;
	ld.global.nc.u8 	%rs17, [%rd5+2];
	cvt.u16.u8 	%rs18, %rs17;
	cvt.rn.f32.u16 	%f33, %rs18;
	ld.global.nc.u8 	%rs19, [%rd7+2];
	cvt.u16.u8 	%rs20, %rs19;
	cvt.rn.f32.u16 	%f34, %rs20;
	ld.global.nc.u8 	%rs21, [%rd9+2];
	cvt.u16.u8 	%rs22, %rs21;
	cvt.rn.f32.u16 	%f35, %rs22;
	ld.global.nc.u8 	%rs23, [%rd11+2];
	cvt.u16.u8 	%rs24, %rs23;
	cvt.rn.f32.u16 	%f36, %rs24;
	mov.f32 	%f37, 0f3F800000;
	sub.f32 	%f38, %f37, %f22;
	sub.f32 	%f39, %f37, %f24;
	mul.f32 	%f40, %f39, %f38;
	mul.f32 	%f41, %f22, %f39;
	mul.f32 	%f42, %f24, %f38;
	mul.f32 	%f43, %f24, %f22;
	mul.f32 	%f44, %f41, %f26;
	fma.rn.f32 	%f45, %f40, %f25, %f44;
	fma.rn.f32 	%f46, %f42, %f27, %f45;
	fma.rn.f32 	%f47, %f43, %f28, %f46;
	div.rn.f32 	%f63, %f47, 0f437F0000;
	mul.f32 	%f48, %f41, %f30;
	fma.rn.f32 	%f49, %f40, %f29, %f48;
	fma.rn.f32 	%f50, %f42, %f31, %f49;
	fma.rn.f32 	%f51, %f43, %f32, %f50;
	div.rn.f32 	%f64, %f51, 0f437F0000;
	mul.f32 	%f52, %f41, %f34;
	fma.rn.f32 	%f53, %f40, %f33, %f52;
	fma.rn.f32 	%f54, %f42, %f35, %f53;
	fma.rn.f32 	%f55, %f43, %f36, %f54;
	div.rn.f32 	%f65, %f55, 0f437F0000;
$L__BB0_4:
	ld.param.u64 	%rd19, [preprocess_kernel_param_1];
	sub.f32 	%f57, %f63, %f9;
	div.rn.f32 	%f58, %f57, %f12;
	sub.f32 	%f59, %f64, %f10;
	div.rn.f32 	%f60, %f59, %f13;
	sub.f32 	%f61, %f65, %f11;
	div.rn.f32 	%f62, %f61, %f14;
	cvta.to.global.u64 	%rd12, %rd19;
	mul.wide.s32 	%rd13, %r1, 4;
	add.s64 	%rd14, %rd12, %rd13;
	st.global.f32 	[%rd14], %f58;
	mul.wide.s32 	%rd15, %r2, 4;
	add.s64 	%rd16, %rd14, %rd15;
	st.global.f32 	[%rd16], %f60;
	add.s64 	%rd17, %rd16, %rd15;
	st.global.f32 	[%rd17], %f62;
$L__BB0_5:
	ret;

}


// ===== COMPILED SASS (sm_100) =====

	.target	sm_100

	.elftype	@"ET_EXEC"


//--------------------- .note.nv.tkinfo           --------------------------
	.section	.note.nv.tkinfo,"",@"SHT_NOTE"
	.sectionflags	@"SHF_NOTE_NV_TKINFO"
	.tkinfo
        /*0018*/ 	.word	0x00000002
        /*0030*/ 	.string	""
        /*0030*/ 	.string	"ptxas"
        /*0030*/ 	.string	"Cuda compilation tools, release 13.0, V13.0.88"
        /*0030*/ 	.string	"Build cuda_13.0.r13.0/compiler.36424714_0"
        /*0030*/ 	.string	"-arch sm_100 -m 64 "



//--------------------- .note.nv.cuinfo           --------------------------
	.section	.note.nv.cuinfo,"",@"SHT_NOTE"
	.sectionflags	@"SHF_NOTE_NV_CUINFO"
        /*0018*/ 	.short	0x0002
        /*001a*/ 	.short	0x0064
        /*001c*/ 	.short	0x0082
	.zero		2


//--------------------- .nv.info                  --------------------------
	.section	.nv.info,"",@"SHT_CUDA_INFO"
	.align	4


	//----- nvinfo : EIATTR_REGCOUNT
	.align		4
        /*0000*/ 	.byte	0x04, 0x2f
        /*0002*/ 	.short	(.L_1 - .L_0)
	.align		4
.L_0:
        /*0004*/ 	.word	index@(preprocess_kernel)
        /*0008*/ 	.word	0x0000001f


	//----- nvinfo : EIATTR_FRAME_SIZE
	.align		4
.L_1:
        /*000c*/ 	.byte	0x04, 0x11
        /*000e*/ 	.short	(.L_3 - .L_2)
	.align		4
.L_2:
        /*0010*/ 	.word	index@($__internal_0_$__cuda_sm3x_div_rn_noftz_f32_slowpath)
        /*0014*/ 	.word	0x00000000


	//----- nvinfo : EIATTR_FRAME_SIZE
	.align		4
.L_3:
        /*0018*/ 	.byte	0x04, 0x11
        /*001a*/ 	.short	(.L_5 - .L_4)
	.align		4
.L_4:
        /*001c*/ 	.word	index@(preprocess_kernel)
        /*0020*/ 	.word	0x00000000


	//----- nvinfo : EIATTR_MIN_STACK_SIZE
	.align		4
.L_5:
        /*0024*/ 	.byte	0x04, 0x12
        /*0026*/ 	.short	(.L_7 - .L_6)
	.align		4
.L_6:
        /*0028*/ 	.word	index@(preprocess_kernel)
        /*002c*/ 	.word	0x00000000
.L_7:


//--------------------- .nv.compat                --------------------------
	.section	.nv.compat,"",@"SHT_CUDA_COMPAT_INFO"
	.align	4
        /*0000*/ 	.byte	0x02, 0x09, 0x00, 0x00, 0x02, 0x02, 0x01, 0x00, 0x02, 0x05, 0x05, 0x00, 0x03, 0x07, 0x01, 0x01
        /*0010*/ 	.byte	0x02, 0x03, 0x00, 0x00, 0x02, 0x06, 0x01, 0x00, 0x04, 0x0b, 0x08, 0x00, 0x01, 0x00, 0x00, 0x00
        /*0020*/ 	.byte	0x00, 0x00, 0x00, 0x00


//--------------------- .nv.info.preprocess_kernel --------------------------
	.section	.nv.info.preprocess_kernel,"",@"SHT_CUDA_INFO"
	.sectionflags	@""
	.align	4


	//----- nvinfo : EIATTR_CUDA_API_VERSION
	.align		4
        /*0000*/ 	.byte	0x04, 0x37
        /*0002*/ 	.short	(.L_9 - .L_8)
.L_8:
        /*0004*/ 	.word	0x00000082


	//----- nvinfo : EIATTR_KPARAM_INFO
	.align		4
.L_9:
        /*0008*/ 	.byte	0x04, 0x17
        /*000a*/ 	.short	(.L_11 - .L_10)
.L_10:
        /*000c*/ 	.word	0x00000000
        /*0010*/ 	.short	0x0011
        /*0012*/ 	.short	0x004c
        /*0014*/ 	.byte	0x00, 0xf0, 0x11, 0x00


	//----- nvinfo : EIATTR_KPARAM_INFO
	.align		4
.L_11:
        /*0018*/ 	.byte	0x04, 0x17
        /*001a*/ 	.short	(.L_13 - .L_12)
.L_12:
        /*001c*/ 	.word	0x00000000
        /*0020*/ 	.short	0x0010
        /*0022*/ 	.short	0x0048
        /*0024*/ 	.byte	0x00, 0xf0, 0x11, 0x00


	//----- nvinfo : EIATTR_KPARAM_INFO
	.align		4
.L_13:
        /*0028*/ 	.byte	0x04, 0x17
        /*002a*/ 	.short	(.L_15 - .L_14)
.L_14:
        /*002c*/ 	.word	0x00000000
        /*0030*/ 	.short	0x000f
        /*0032*/ 	.short	0x0044
        /*0034*/ 	.byte	0x00, 0xf0, 0x11, 0x00


	//----- nvinfo : EIATTR_KPARAM_INFO
	.align		4
.L_15:
        /*0038*/ 	.byte	0x04, 0x17
        /*003a*/ 	.short	(.L_17 - .L_16)
.L_16:
        /*003c*/ 	.word	0x00000000
        /*0040*/ 	.short	0x000e
        /*0042*/ 	.short	0x0040
        /*0044*/ 	.byte	0x00, 0xf0, 0x11, 0x00


	//----- nvinfo : EIATTR_KPARAM_INFO
	.align		4
.L_17:
        /*0048*/ 	.byte	0x04, 0x17
        /*004a*/ 	.short	(.L_19 - .L_18)
.L_18:
        /*004c*/ 	.word	0x00000000
        /*0050*/ 	.short	0x000d
        /*0052*/ 	.short	0x003c
        /*0054*/ 	.byte	0x00, 0xf0, 0x11, 0x00


	//----- nvinfo : EIATTR_KPARAM_INFO
	.align		4
.L_19:
        /*0058*/ 	.byte	0x04, 0x17
        /*005a*/ 	.short	(.L_21 - .L_20)
.L_20:
        /*005c*/ 	.word	0x00000000
        /*0060*/ 	.short	0x000c
        /*0062*/ 	.short	0x0038
        /*0064*/ 	.byte	0x00, 0xf0, 0x11, 0x00


	//----- nvinfo : EIATTR_KPARAM_INFO
	.align		4
.L_21:
        /*0068*/ 	.byte	0x04, 0x17
        /*006a*/ 	.short	(.L_23 - .L_22)
.L_22:
        /*006c*/ 	.word	0x00000000
        /*0070*/ 	.short	0x000b
        /*0072*/ 	.short	0x0034
        /*0074*/ 	.byte	0x00, 0xf0, 0x11, 0x00


	//----- nvinfo : EIATTR_KPARAM_INFO
	.align		4
.L_23:
        /*0078*/ 	.byte	0x04, 0x17
        /*007a*/ 	.short	(.L_25 - .L_24)
.L_24:
        /*007c*/ 	.word	0x00000000
        /*0080*/ 	.short	0x000a
        /*0082*/ 	.short	0x0030
        /*0084*/ 	.byte	0x00, 0xf0, 0x11, 0x00


	//----- nvinfo : EIATTR_KPARAM_INFO
	.align		4
.L_25:
        /*0088*/ 	.byte	0x04, 0x17
        /*008a*/ 	.short	(.L_27 - .L_26)
.L_26:
        /*008c*/ 	.word	0x00000000
        /*0090*/ 	.short	0x0009
        /*0092*/ 	.short	0x002c
        /*0094*/ 	.byte	0x00, 0xf0, 0x11, 0x00


	//----- nvinfo : EIATTR_KPARAM_INFO
	.align		4
.L_27:
        /*0098*/ 	.byte	0x04, 0x17
        /*009a*/ 	.short	(.L_29 - .L_28)
.L_28:
        /*009c*/ 	.word	0x00000000
        /*00a0*/ 	.short	0x0008
        /*00a2*/ 	.short	0x0028
        /*00a4*/ 	.byte	0x00, 0xf0, 0x11, 0x00


	//----- nvinfo : EIATTR_KPARAM_INFO
	.align		4
.L_29:
        /*00a8*/ 	.byte	0x04, 0x17
        /*00aa*/ 	.short	(.L_31 - .L_30)
.L_30:
        /*00ac*/ 	.word	0x00000000
        /*00b0*/ 	.short	0x0007
        /*00b2*/ 	.short	0x0024
        /*00b4*/ 	.byte	0x00, 0xf0, 0x11, 0x00


	//----- nvinfo : EIATTR_KPARAM_INFO
	.align		4
.L_31:
        /*00b8*/ 	.byte	0x04, 0x17
        /*00ba*/ 	.short	(.L_33 - .L_32)
.L_32:
        /*00bc*/ 	.word	0x00000000
        /*00c0*/ 	.short	0x0006
        /*00c2*/ 	.short	0x0020
        /*00c4*/ 	.byte	0x00, 0xf0, 0x11, 0x00


	//----- nvinfo : EIATTR_KPARAM_INFO
	.align		4
.L_33:
        /*00c8*/ 	.byte	0x04, 0x17
        /*00ca*/ 	.short	(.L_35 - .L_34)
.L_34:
        /*00cc*/ 	.word	0x00000000
        /*00d0*/ 	.short	0x0005
        /*00d2*/ 	.short	0x001c
        /*00d4*/ 	.byte	0x00, 0xf0, 0x11, 0x00


	//----- nvinfo : EIATTR_KPARAM_INFO
	.align		4
.L_35:
        /*00d8*/ 	.byte	0x04, 0x17
        /*00da*/ 	.short	(.L_37 - .L_36)
.L_36:
        /*00dc*/ 	.word	0x00000000
        /*00e0*/ 	.short	0x0004
        /*00e2*/ 	.short	0x0018
        /*00e4*/ 	.byte	0x00, 0xf0, 0x11, 0x00


	//----- nvinfo : EIATTR_KPARAM_INFO
	.align		4
.L_37:
        /*00e8*/ 	.byte	0x04, 0x17
        /*00ea*/ 	.short	(.L_39 - .L_38)
.L_38:
        /*00ec*/ 	.word	0x00000000
        /*00f0*/ 	.short	0x0003
        /*00f2*/ 	.short	0x0014
        /*00f4*/ 	.byte	0x00, 0xf0, 0x11, 0x00


	//----- nvinfo : EIATTR_KPARAM_INFO
	.align		4
.L_39:
        /*00f8*/ 	.byte	0x04, 0x17
        /*00fa*/ 	.short	(.L_41 - .L_40)
.L_40:
        /*00fc*/ 	.word	0x00000000
        /*0100*/ 	.short	0x0002
        /*0102*/ 	.short	0x0010
        /*0104*/ 	.byte	0x00, 0xf0, 0x11, 0x00


	//----- nvinfo : EIATTR_KPARAM_INFO
	.align		4
.L_41:
        /*0108*/ 	.byte	0x04, 0x17
        /*010a*/ 	.short	(.L_43 - .L_42)
.L_42:
        /*010c*/ 	.word	0x00000000
        /*0110*/ 	.short	0x0001
        /*0112*/ 	.short	0x0008
        /*0114*/ 	.byte	0x00, 0xf5, 0x21, 0x00


	//----- nvinfo : EIATTR_KPARAM_INFO
	.align		4
.L_43:
        /*0118*/ 	.byte	0x04, 0x17
        /*011a*/ 	.short	(.L_45 - .L_44)
.L_44:
        /*011c*/ 	.word	0x00000000
        /*0120*/ 	.short	0x0000
        /*0122*/ 	.short	0x0000
        /*0124*/ 	.byte	0x00, 0xf5, 0x21, 0x00


	//----- nvinfo : EIATTR_SPARSE_MMA_MASK
	.align		4
.L_45:
        /*0128*/ 	.byte	0x03, 0x50
        /*012a*/ 	.short	0x0000


	//----- nvinfo : EIATTR_MAXREG_COUNT
	.align		4
        /*012c*/ 	.byte	0x03, 0x1b
        /*012e*/ 	.short	0x00ff


	//----- nvinfo : EIATTR_MERCURY_ISA_VERSION
	.align		4
        /*0130*/ 	.byte	0x03, 0x5f
        /*0132*/ 	.short	0x0101


	//----- nvinfo : EIATTR_VRC_CTA_INIT_COUNT
	.align		4
        /*0134*/ 	.byte	0x02, 0x4a
	.zero		1
	.zero		1


	//----- nvinfo : EIATTR_EXIT_INSTR_OFFSETS
	.align		4
        /*0138*/ 	.byte	0x04, 0x1c
        /*013a*/ 	.short	(.L_47 - .L_46)


	//   ....[0]....
.L_46:
        /*013c*/ 	.word	0x00000080


	//   ....[1]....
        /*0140*/ 	.word	0x000011c0


	//----- nvinfo : EIATTR_CRS_STACK_SIZE
	.align		4
.L_47:
        /*0144*/ 	.byte	0x04, 0x1e
        /*0146*/ 	.short	(.L_49 - .L_48)
.L_48:
        /*0148*/ 	.word	0x00000000


	//----- nvinfo : EIATTR_CBANK_PARAM_SIZE
	.align		4
.L_49:
        /*014c*/ 	.byte	0x03, 0x19
        /*014e*/ 	.short	0x0050


	//----- nvinfo : EIATTR_PARAM_CBANK
	.align		4
        /*0150*/ 	.byte	0x04, 0x0a
        /*0152*/ 	.short	(.L_51 - .L_50)
	.align		4
.L_50:
        /*0154*/ 	.word	index@(.nv.constant0.preprocess_kernel)
        /*0158*/ 	.short	0x0380
        /*015a*/ 	.short	0x0050


	//----- nvinfo : EIATTR_SW_WAR
	.align		4
.L_51:
        /*015c*/ 	.byte	0x04, 0x36
        /*015e*/ 	.short	(.L_53 - .L_52)
.L_52:
        /*0160*/ 	.word	0x00000008
.L_53:


//--------------------- .nv.callgraph             --------------------------
	.section	.nv.callgraph,"",@"SHT_CUDA_CALLGRAPH"
	.align	4
	.sectionentsize	8
	.align		4
        /*0000*/ 	.word	0x00000000
	.align		4
        /*0004*/ 	.word	0xffffffff
	.align		4
        /*0008*/ 	.word	0x00000000
	.align		4
        /*000c*/ 	.word	0xfffffffe
	.align		4
        /*0010*/ 	.word	0x00000000
	.align		4
        /*0014*/ 	.word	0xfffffffd
	.align		4
        /*0018*/ 	.word	0x00000000
	.align		4
        /*001c*/ 	.word	0xfffffffc


//--------------------- .text.preprocess_kernel   --------------------------
	.section	.text.preprocess_kernel,"ax",@progbits
	.align	128
        .global         preprocess_kernel
        .type           preprocess_kernel,@function
        .size           preprocess_kernel,(.L_x_31 - preprocess_kernel)
        .other          preprocess_kernel,@"STO_CUDA_ENTRY STV_DEFAULT"
preprocess_kernel:
.text.preprocess_kernel:
[----:B------:R-:W-:Y:S01]  /*0000*/  LDC R1, c[0x0][0x37c] ;  /* 0x0000df00ff017b82 */ /* 0x000fe20000000800 */
[----:B------:R-:W0:Y:S07]  /*0010*/  S2R R0, SR_TID.X ;  /* 0x0000000000007919 */ /* 0x000e2e0000002100 */
[----:B------:R-:W0:Y:S08]  /*0020*/  S2UR UR4, SR_CTAID.X ;  /* 0x00000000000479c3 */ /* 0x000e300000002500 */
[----:B------:R-:W0:Y:S08]  /*0030*/  LDC R5, c[0x0][0x360] ;  /* 0x0000d800ff057b82 */ /* 0x000e300000000800 */
[----:B------:R-:W1:Y:S01]  /*0040*/  LDC.64 R2, c[0x0][0x398] ;  /* 0x0000e600ff027b82 */ /* 0x000e620000000a00 */
[----:B0-----:R-:W-:-:S02]  /*0050*/  IMAD R5, R5, UR4, R0 ;  /* 0x0000000405057c24 */ /* 0x001fc4000f8e0200 */
[----:B-1----:R-:W-:-:S05]  /*0060*/  IMAD R4, R3, R2, RZ ;  /* 0x0000000203047224 */ /* 0x002fca00078e02ff */
[----:B------:R-:W-:-:S13]  /*0070*/  ISETP.GE.AND P0, PT, R5, R4, PT ;  /* 0x000000040500720c */ /* 0x000fda0003f06270 */
[----:B------:R-:W-:Y:S05]  /*0080*/  @P0 EXIT ;  /* 0x000000000000094d */ /* 0x000fea0003800000 */
[----:B------:R-:W-:Y:S01]  /*0090*/  IABS R3, R2 ;  /* 0x0000000200037213 */ /* 0x000fe20000000000 */
[----:B------:R-:W0:Y:S01]  /*00a0*/  LDCU.128 UR4, c[0x0][0x3a0] ;  /* 0x00007400ff0477ac */ /* 0x000e220008000c00 */
[----:B------:R-:W-:Y:S02]  /*00b0*/  BSSY.RECONVERGENT B0, `(.L_x_0) ;  /* 0x00000d3000007945 */ /* 0x000fe40003800200 */
[----:B------:R-:W1:Y:S01]  /*00c0*/  I2F.RP R0, R3 ;  /* 0x0000000300007306 */ /* 0x000e620000209400 */
[----:B------:R-:W2:Y:S07]  /*00d0*/  LDCU.64 UR8, c[0x0][0x358] ;  /* 0x00006b00ff0877ac */ /* 0x000eae0008000a00 */
[----:B-1----:R-:W1:Y:S01]  /*00e0*/  MUFU.RCP R0, R0 ;  /* 0x0000000000007308 */ /* 0x002e620000001000 */
[----:B0-----:R-:W-:-:S02]  /*00f0*/  UIADD3 UR4, UPT, UPT, UR6, UR4, URZ ;  /* 0x0000000406047290 */ /* 0x001fc4000fffe0ff */
[----:B------:R-:W-:Y:S01]  /*0100*/  UIADD3 UR5, UPT, UPT, UR7, UR5, URZ ;  /* 0x0000000507057290 */ /* 0x000fe2000fffe0ff */
[----:B-1----:R-:W-:-:S04]  /*0110*/  IADD3 R6, PT, PT, R0, 0xffffffe, RZ ;  /* 0x0ffffffe00067810 */ /* 0x002fc80007ffe0ff */
[----:B------:R0:W1:Y:S02]  /*0120*/  F2I.FTZ.U32.TRUNC.NTZ R7, R6 ;  /* 0x0000000600077305 */ /* 0x000064000021f000 */
[----:B0-----:R-:W-:Y:S02]  /*0130*/  HFMA2 R6, -RZ, RZ, 0, 0 ;  /* 0x00000000ff067431 */ /* 0x001fe400000001ff */
[----:B-1----:R-:W-:-:S04]  /*0140*/  IMAD.MOV R8, RZ, RZ, -R7 ;  /* 0x000000ffff087224 */ /* 0x002fc800078e0a07 */
[----:B------:R-:W-:Y:S01]  /*0150*/  IMAD R9, R8, R3, RZ ;  /* 0x0000000308097224 */ /* 0x000fe200078e02ff */
[----:B------:R-:W-:-:S03]  /*0160*/  IABS R8, R5 ;  /* 0x0000000500087213 */ /* 0x000fc60000000000 */
[----:B------:R-:W-:-:S06]  /*0170*/  IMAD.HI.U32 R7, R7, R9, R6 ;  /* 0x0000000907077227 */ /* 0x000fcc00078e0006 */
[----:B------:R-:W-:-:S04]  /*0180*/  IMAD.HI.U32 R7, R7, R8, RZ ;  /* 0x0000000807077227 */ /* 0x000fc800078e00ff */
[----:B------:R-:W-:-:S04]  /*0190*/  IMAD.MOV R0, RZ, RZ, -R7 ;  /* 0x000000ffff007224 */ /* 0x000fc800078e0a07 */
[----:B------:R-:W-:-:S05]  /*01a0*/  IMAD R0, R3, R0, R8 ;  /* 0x0000000003007224 */ /* 0x000fca00078e0208 */
[----:B------:R-:W-:-:S13]  /*01b0*/  ISETP.GT.U32.AND P2, PT, R3, R0, PT ;  /* 0x000000000300720c */ /* 0x000fda0003f44070 */
[-C--:B------:R-:W-:Y:S01]  /*01c0*/  @!P2 IADD3 R0, PT, PT, R0, -R3.reuse, RZ ;  /* 0x800000030000a210 */ /* 0x080fe20007ffe0ff */
[----:B------:R-:W-:Y:S01]  /*01d0*/  @!P2 VIADD R7, R7, 0x1 ;  /* 0x000000010707a836 */ /* 0x000fe20000000000 */
[----:B------:R-:W-:Y:S02]  /*01e0*/  ISETP.NE.AND P2, PT, R2, RZ, PT ;  /* 0x000000ff0200720c */ /* 0x000fe40003f45270 */
[----:B------:R-:W-:Y:S02]  /*01f0*/  ISETP.GE.U32.AND P0, PT, R0, R3, PT ;  /* 0x000000030000720c */ /* 0x000fe40003f06070 */
[----:B------:R-:W-:-:S04]  /*0200*/  LOP3.LUT R0, R5, R2, RZ, 0x3c, !PT ;  /* 0x0000000205007212 */ /* 0x000fc800078e3cff */
[----:B------:R-:W-:-:S07]  /*0210*/  ISETP.GE.AND P1, PT, R0, RZ, PT ;  /* 0x000000ff0000720c */ /* 0x000fce0003f26270 */
[----:B------:R-:W-:-:S05]  /*0220*/  @P0 IADD3 R7, PT, PT, R7, 0x1, RZ ;  /* 0x0000000107070810 */ /* 0x000fca0007ffe0ff */
[----:B------:R-:W-:-:S05]  /*0230*/  IMAD.MOV.U32 R9, RZ, RZ, R7 ;  /* 0x000000ffff097224 */ /* 0x000fca00078e0007 */
[----:B------:R-:W-:Y:S02]  /*0240*/  @!P1 IADD3 R9, PT, PT, -R9, RZ, RZ ;  /* 0x000000ff09099210 */ /* 0x000fe40007ffe1ff */
[----:B------:R-:W-:-:S04]  /*0250*/  @!P2 LOP3.LUT R9, RZ, R2, RZ, 0x33, !PT ;  /* 0x00000002ff09a212 */ /* 0x000fc800078e33ff */
[C---:B------:R-:W-:Y:S01]  /*0260*/  ISETP.GE.AND P0, PT, R9.reuse, UR7, PT ;  /* 0x0000000709007c0c */ /* 0x040fe2000bf06270 */
[----:B------:R-:W-:Y:S01]  /*0270*/  IMAD.MOV R0, RZ, RZ, -R9 ;  /* 0x000000ffff007224 */ /* 0x000fe200078e0a09 */
[----:B------:R-:W-:-:S03]  /*0280*/  ISETP.LT.AND P1, PT, R9, UR5, PT ;  /* 0x0000000509007c0c */ /* 0x000fc6000bf21270 */
[----:B------:R-:W-:-:S05]  /*0290*/  IMAD R2, R2, R0, R5 ;  /* 0x0000000002027224 */ /* 0x000fca00078e0205 */
[----:B------:R-:W-:-:S04]  /*02a0*/  ISETP.GE.AND P0, PT, R2, UR6, P0 ;  /* 0x0000000602007c0c */ /* 0x000fc80008706270 */
[----:B------:R-:W-:-:S13]  /*02b0*/  ISETP.LT.AND P0, PT, R2, UR4, P0 ;  /* 0x0000000402007c0c */ /* 0x000fda0008701270 */
[----:B--2---:R-:W-:Y:S05]  /*02c0*/  @P0 BRA P1, `(.L_x_1) ;  /* 0x0000000000480947 */ /* 0x004fea0000800000 */
[----:B------:R-:W0:Y:S01]  /*02d0*/  LDCU UR4, c[0x0][0x3cc] ;  /* 0x00007980ff0477ac */ /* 0x000e220008000800 */
[----:B------:R-:W-:Y:S01]  /*02e0*/  MOV R7, 0x3b808081 ;  /* 0x3b80808100077802 */ /* 0x000fe20000000f00 */
[----:B------:R-:W-:-:S04]  /*02f0*/  IMAD.MOV.U32 R0, RZ, RZ, 0x437f0000 ;  /* 0x437f0000ff007424 */ /* 0x000fc800078e00ff */
[----:B------:R-:W-:-:S04]  /*0300*/  FFMA R0, R7, -R0, 1 ;  /* 0x3f80000007007423 */ /* 0x000fc80000000800 */
[----:B------:R-:W-:Y:S01]  /*0310*/  FFMA R0, R0, R7, 0.0039215688593685626984 ;  /* 0x3b80808100007423 */ /* 0x000fe20000000007 */
[----:B0-----:R-:W-:-:S04]  /*0320*/  I2FP.F32.S32 R3, UR4 ;  /* 0x0000000400037c45 */ /* 0x001fc80008201400 */
[----:B------:R-:W0:Y:S01]  /*0330*/  FCHK P0, R3, 255 ;  /* 0x437f000003007902 */ /* 0x000e220000000000 */
[----:B------:R-:W-:-:S04]  /*0340*/  FFMA R2, R3, R0, RZ ;  /* 0x0000000003027223 */ /* 0x000fc800000000ff */
[----:B------:R-:W-:-:S04]  /*0350*/  FFMA R7, R2, -255, R3 ;  /* 0xc37f000002077823 */ /* 0x000fc80000000003 */
[----:B------:R-:W-:Y:S01]  /*0360*/  FFMA R8, R0, R7, R2 ;  /* 0x0000000700087223 */ /* 0x000fe20000000002 */
[----:B0-----:R-:W-:Y:S06]  /*0370*/  @!P0 BRA `(.L_x_2) ;  /* 0x0000000000108947 */ /* 0x001fec0003800000 */
[----:B------:R-:W-:Y:S02]  /*0380*/  MOV R0, 0x437f0000 ;  /* 0x437f000000007802 */ /* 0x000fe40000000f00 */
[----:B------:R-:W-:-:S07]  /*0390*/  MOV R6, 0x3b0 ;  /* 0x000003b000067802 */ /* 0x000fce0000000f00 */
[----:B------:R-:W-:Y:S05]  /*03a0*/  CALL.REL.NOINC `($__internal_0_$__cuda_sm3x_div_rn_noftz_f32_slowpath) ;  /* 0x0000000c00887944 */ /* 0x000fea0003c00000 */
[----:B------:R-:W-:-:S07]  /*03b0*/  IMAD.MOV.U32 R8, RZ, RZ, R0 ;  /* 0x000000ffff087224 */ /* 0x000fce00078e0000 */
.L_x_2:
[----:B------:R-:W-:Y:S01]  /*03c0*/  MOV R16, R8 ;  /* 0x0000000800107202 */ /* 0x000fe20000000f00 */
[----:B------:R-:W-:Y:S01]  /*03d0*/  IMAD.MOV.U32 R9, RZ, RZ, R8 ;  /* 0x000000ffff097224 */ /* 0x000fe200078e0008 */
[----:B------:R-:W-:Y:S06]  /*03e0*/  BRA `(.L_x_3) ;  /* 0x00000008007c7947 */ /* 0x000fec0003800000 */
.L_x_1:
[----:B------:R-:W0:Y:S01]  /*03f0*/  LDC R6, c[0x0][0x3b0] ;  /* 0x0000ec00ff067b82 */ /* 0x000e220000000800 */
[----:B------:R-:W-:Y:S01]  /*0400*/  IADD3 R3, PT, PT, R2, -UR6, RZ ;  /* 0x8000000602037c10 */ /* 0x000fe2000fffe0ff */
[----:B------:R-:W-:Y:S01]  /*0410*/  VIADD R2, R9, -UR7 ;  /* 0x8000000709027c36 */ /* 0x000fe20008000000 */
[----:B------:R-:W-:Y:S02]  /*0420*/  BSSY.RECONVERGENT B1, `(.L_x_4) ;  /* 0x0000010000017945 */ /* 0x000fe40003800200 */
[----:B------:R-:W-:Y:S02]  /*0430*/  I2FP.F32.S32 R3, R3 ;  /* 0x0000000300037245 */ /* 0x000fe40000201400 */
[----:B------:R-:W-:Y:S01]  /*0440*/  I2FP.F32.S32 R2, R2 ;  /* 0x0000000200027245 */ /* 0x000fe20000201400 */
[----:B0-----:R-:W0:Y:S08]  /*0450*/  MUFU.RCP R0, R6 ;  /* 0x0000000600007308 */ /* 0x001e300000001000 */
[----:B------:R-:W1:Y:S01]  /*0460*/  FCHK P0, R3, R6 ;  /* 0x0000000603007302 */ /* 0x000e620000000000 */
[----:B0-----:R-:W-:-:S04]  /*0470*/  FFMA R7, R0, -R6, 1 ;  /* 0x3f80000000077423 */ /* 0x001fc80000000806 */
[----:B------:R-:W-:-:S04]  /*0480*/  FFMA R0, R0, R7, R0 ;  /* 0x0000000700007223 */ /* 0x000fc80000000000 */
[----:B------:R-:W-:-:S04]  /*0490*/  FFMA R8, R3, R0, RZ ;  /* 0x0000000003087223 */ /* 0x000fc800000000ff */
[----:B------:R-:W-:-:S04]  /*04a0*/  FFMA R7, R8, -R6, R3 ;  /* 0x8000000608077223 */ /* 0x000fc80000000003 */
[----:B------:R-:W-:Y:S01]  /*04b0*/  FFMA R8, R0, R7, R8 ;  /* 0x0000000700087223 */ /* 0x000fe20000000008 */
[----:B-1----:R-:W-:Y:S06]  /*04c0*/  @!P0 BRA `(.L_x_5) ;  /* 0x0000000000148947 */ /* 0x002fec0003800000 */
[----:B------:R-:W0:Y:S01]  /*04d0*/  LDCU UR4, c[0x0][0x3b0] ;  /* 0x00007600ff0477ac */ /* 0x000e220008000800 */
[----:B------:R-:W-:Y:S02]  /*04e0*/  MOV R6, 0x510 ;  /* 0x0000051000067802 */ /* 0x000fe40000000f00 */
[----:B0-----:R-:W-:-:S07]  /*04f0*/  MOV R0, UR4 ;  /* 0x0000000400007c02 */ /* 0x001fce0008000f00 */
[----:B------:R-:W-:Y:S05]  /*0500*/  CALL.REL.NOINC `($__internal_0_$__cuda_sm3x_div_rn_noftz_f32_slowpath) ;  /* 0x0000000c00307944 */ /* 0x000fea0003c00000 */
[----:B------:R-:W-:-:S07]  /*0510*/  IMAD.MOV.U32 R8, RZ, RZ, R0 ;  /* 0x000000ffff087224 */ /* 0x000fce00078e0000 */
.L_x_5:
[----:B------:R-:W-:Y:S05]  /*0520*/  BSYNC.RECONVERGENT B1 ;  /* 0x0000000000017941 */ /* 0x000fea0003800200 */
.L_x_4:
[----:B------:R-:W0:Y:S01]  /*0530*/  LDC R3, c[0x0][0x3b0] ;  /* 0x0000ec00ff037b82 */ /* 0x000e220000000800 */
[----:B------:R-:W-:Y:S01]  /*0540*/  BSSY.RECONVERGENT B1, `(.L_x_6) ;  /* 0x000000f000017945 */ /* 0x000fe20003800200 */
        /* <DEDUP_REMOVED lines=9> */
[----:B------:R-:W-:Y:S02]  /*05e0*/  MOV R3, R2 ;  /* 0x0000000200037202 */ /* 0x000fe40000000f00 */
[----:B------:R-:W-:Y:S01]  /*05f0*/  MOV R6, 0x620 ;  /* 0x0000062000067802 */ /* 0x000fe20000000f00 */
[----:B0-----:R-:W-:-:S07]  /*0600*/  IMAD.U32 R0, RZ, RZ, UR4 ;  /* 0x00000004ff007e24 */ /* 0x001fce000f8e00ff */
[----:B------:R-:W-:Y:S05]  /*0610*/  CALL.REL.NOINC `($__internal_0_$__cuda_sm3x_div_rn_noftz_f32_slowpath) ;  /* 0x0000000800ec7944 */ /* 0x000fea0003c00000 */
[----:B------:R-:W-:-:S07]  /*0620*/  MOV R9, R0 ;  /* 0x0000000000097202 */ /* 0x000fce0000000f00 */
.L_x_7:
[----:B------:R-:W-:Y:S05]  /*0630*/  BSYNC.RECONVERGENT B1 ;  /* 0x0000000000017941 */ /* 0x000fea0003800200 */
.L_x_6:
[----:B------:R-:W0:Y:S01]  /*0640*/  LDC.64 R2, c[0x0][0x390] ;  /* 0x0000e400ff027b82 */ /* 0x000e220000000a00 */
[----:B------:R-:W1:Y:S01]  /*0650*/  F2I.FLOOR.NTZ R25, R8 ;  /* 0x0000000800197305 */ /* 0x000e620000207100 */
[----:B------:R-:W2:Y:S07]  /*0660*/  LDCU.64 UR4, c[0x0][0x380] ;  /* 0x00007000ff0477ac */ /* 0x000eae0008000a00 */
[----:B------:R-:W3:Y:S01]  /*0670*/  F2I.FLOOR.NTZ R0, R9 ;  /* 0x0000000900007305 */ /* 0x000ee20000207100 */
[----:B0-----:R-:W-:Y:S01]  /*0680*/  VIADD R6, R2, 0xffffffff ;  /* 0xffffffff02067836 */ /* 0x001fe20000000000 */
[----:B------:R-:W-:-:S04]  /*0690*/  IADD3 R7, PT, PT, R3, -0x1, RZ ;  /* 0xffffffff03077810 */ /* 0x000fc80007ffe0ff */
[C---:B-1----:R-:W-:Y:S02]  /*06a0*/  VIADDMNMX R3, R25.reuse, 0x1, R6, PT ;  /* 0x0000000119037846 */ /* 0x042fe40003800106 */
[C---:B---3--:R-:W-:Y:S02]  /*06b0*/  VIMNMX.RELU R23, PT, PT, R0.reuse, R7, PT ;  /* 0x0000000700177248 */ /* 0x048fe40003fe1100 */
[----:B------:R-:W-:Y:S02]  /*06c0*/  VIMNMX.RELU R25, PT, PT, R25, R6, PT ;  /* 0x0000000619197248 */ /* 0x000fe40003fe1100 */
[----:B------:R-:W-:Y:S01]  /*06d0*/  VIADDMNMX R0, R0, 0x1, R7, PT ;  /* 0x0000000100007846 */ /* 0x000fe20003800107 */
[CC--:B------:R-:W-:Y:S02]  /*06e0*/  IMAD R10, R23.reuse, R2.reuse, R3 ;  /* 0x00000002170a7224 */ /* 0x0c0fe400078e0203 */
[----:B------:R-:W-:Y:S02]  /*06f0*/  IMAD R6, R23, R2, R25 ;  /* 0x0000000217067224 */ /* 0x000fe400078e0219 */
[----:B------:R-:W-:-:S02]  /*0700*/  IMAD R11, R10, 0x3, RZ ;  /* 0x000000030a0b7824 */ /* 0x000fc400078e02ff */
[-C--:B------:R-:W-:Y:S02]  /*0710*/  IMAD R12, R0, R2.reuse, R25 ;  /* 0x00000002000c7224 */ /* 0x080fe400078e0219 */
[----:B------:R-:W-:Y:S01]  /*0720*/  IMAD R7, R6, 0x3, RZ ;  /* 0x0000000306077824 */ /* 0x000fe200078e02ff */
[----:B--2---:R-:W-:Y:S01]  /*0730*/  IADD3 R10, P1, PT, R11, UR4, RZ ;  /* 0x000000040b0a7c10 */ /* 0x004fe2000ff3e0ff */
[----:B------:R-:W-:Y:S02]  /*0740*/  IMAD R2, R0, R2, R3 ;  /* 0x0000000200027224 */ /* 0x000fe400078e0203 */
[----:B------:R-:W-:Y:S01]  /*0750*/  IMAD R0, R12, 0x3, RZ ;  /* 0x000000030c007824 */ /* 0x000fe200078e02ff */
[----:B------:R-:W-:Y:S01]  /*0760*/  IADD3 R12, P0, PT, R7, UR4, RZ ;  /* 0x00000004070c7c10 */ /* 0x000fe2000ff1e0ff */
[----:B------:R-:W-:Y:S01]  /*0770*/  IMAD R3, R2, 0x3, RZ ;  /* 0x0000000302037824 */ /* 0x000fe200078e02ff */
[----:B------:R-:W-:Y:S02]  /*0780*/  LEA.HI.X.SX32 R11, R11, UR5, 0x1, P1 ;  /* 0x000000050b0b7c11 */ /* 0x000fe400088f0eff */
[----:B------:R-:W-:-:S02]  /*0790*/  IADD3 R6, P1, PT, R0, UR4, RZ ;  /* 0x0000000400067c10 */ /* 0x000fc4000ff3e0ff */
[----:B------:R-:W-:Y:S01]  /*07a0*/  LEA.HI.X.SX32 R13, R7, UR5, 0x1, P0 ;  /* 0x00000005070d7c11 */ /* 0x000fe200080f0eff */
[----:B------:R-:W2:Y:S01]  /*07b0*/  LDG.E.U8.CONSTANT R26, desc[UR8][R10.64] ;  /* 0x000000080a1a7981 */ /* 0x000ea2000c1e9100 */
[C---:B------:R-:W-:Y:S02]  /*07c0*/  IADD3 R2, P0, PT, R3.reuse, UR4, RZ ;  /* 0x0000000403027c10 */ /* 0x040fe4000ff1e0ff */
[----:B------:R-:W-:Y:S01]  /*07d0*/  LEA.HI.X.SX32 R7, R0, UR5, 0x1, P1 ;  /* 0x0000000500077c11 */ /* 0x000fe200088f0eff */
[----:B------:R-:W3:Y:S01]  /*07e0*/  LDG.E.U8.CONSTANT R22, desc[UR8][R12.64] ;  /* 0x000000080c167981 */ /* 0x000ee2000c1e9100 */
[----:B------:R-:W-:-:S03]  /*07f0*/  LEA.HI.X.SX32 R3, R3, UR5, 0x1, P0 ;  /* 0x0000000503037c11 */ /* 0x000fc600080f0eff */
[----:B------:R-:W4:Y:S04]  /*0800*/  LDG.E.U8.CONSTANT R24, desc[UR8][R6.64] ;  /* 0x0000000806187981 */ /* 0x000f28000c1e9100 */
[----:B------:R-:W5:Y:S04]  /*0810*/  LDG.E.U8.CONSTANT R0, desc[UR8][R2.64] ;  /* 0x0000000802007981 */ /* 0x000f68000c1e9100 */
[----:B------:R-:W5:Y:S04]  /*0820*/  LDG.E.U8.CONSTANT R15, desc[UR8][R10.64+0x2] ;  /* 0x000002080a0f7981 */ /* 0x000f68000c1e9100 */
[----:B------:R-:W5:Y:S04]  /*0830*/  LDG.E.U8.CONSTANT R16, desc[UR8][R12.64+0x1] ;  /* 0x000001080c107981 */ /* 0x000f68000c1e9100 */
[----:B------:R-:W5:Y:S04]  /*0840*/  LDG.E.U8.CONSTANT R14, desc[UR8][R12.64+0x2] ;  /* 0x000002080c0e7981 */ /* 0x000f68000c1e9100 */
[----:B------:R-:W5:Y:S04]  /*0850*/  LDG.E.U8.CONSTANT R17, desc[UR8][R10.64+0x1] ;  /* 0x000001080a117981 */ /* 0x000f68000c1e9100 */
[----:B------:R-:W5:Y:S04]  /*0860*/  LDG.E.U8.CONSTANT R19, desc[UR8][R6.64+0x1] ;  /* 0x0000010806137981 */ /* 0x000f68000c1e9100 */
[----:B------:R0:W5:Y:S04]  /*0870*/  LDG.E.U8.CONSTANT R18, desc[UR8][R6.64+0x2] ;  /* 0x0000020806127981 */ /* 0x000168000c1e9100 */
[----:B------:R-:W5:Y:S04]  /*0880*/  LDG.E.U8.CONSTANT R21, desc[UR8][R2.64+0x1] ;  /* 0x0000010802157981 */ /* 0x000f68000c1e9100 */
[----:B------:R1:W5:Y:S01]  /*0890*/  LDG.E.U8.CONSTANT R20, desc[UR8][R2.64+0x2] ;  /* 0x0000020802147981 */ /* 0x000362000c1e9100 */
[----:B------:R-:W-:-:S02]  /*08a0*/  I2FP.F32.U32 R28, R23 ;  /* 0x00000017001c7245 */ /* 0x000fc40000201000 */
[----:B------:R-:W-:-:S03]  /*08b0*/  I2FP.F32.U32 R25, R25 ;  /* 0x0000001900197245 */ /* 0x000fc60000201000 */
[----:B------:R-:W-:Y:S02]  /*08c0*/  FADD R23, -R28, R9 ;  /* 0x000000091c177221 */ /* 0x000fe40000000100 */
[----:B------:R-:W-:Y:S02]  /*08d0*/  FADD R28, -R25, R8 ;  /* 0x00000008191c7221 */ /* 0x000fe40000000100 */
[----:B------:R-:W-:Y:S01]  /*08e0*/  FADD R9, -R23, 1 ;  /* 0x3f80000017097421 */ /* 0x000fe20000000100 */
[----:B0-----:R-:W-:Y:S02]  /*08f0*/  HFMA2 R7, -RZ, RZ, 3.748046875, 0 ;  /* 0x437f0000ff077431 */ /* 0x001fe400000001ff */
[C---:B------:R-:W-:Y:S01]  /*0900*/  FADD R8, -R28.reuse, 1 ;  /* 0x3f8000001c087421 */ /* 0x040fe20000000100 */
[----:B------:R-:W-:-:S03]  /*0910*/  FMUL R10, R28, R9 ;  /* 0x000000091c0a7220 */ /* 0x000fc60000400000 */
[----:B------:R-:W-:Y:S01]  /*0920*/  FMUL R9, R8, R9 ;  /* 0x0000000908097220 */ /* 0x000fe20000400000 */
[----:B------:R-:W-:Y:S02]  /*0930*/  IMAD.MOV.U32 R6, RZ, RZ, 0x3b808081 ;  /* 0x3b808081ff067424 */ /* 0x000fe400078e00ff */
[----:B------:R-:W-:Y:S01]  /*0940*/  FMUL R8, R23, R8 ;  /* 0x0000000817087220 */ /* 0x000fe20000400000 */
[----:B-1----:R-:W-:Y:S01]  /*0950*/  FMUL R2, R28, R23 ;  /* 0x000000171c027220 */ /* 0x002fe20000400000 */
[----:B------:R-:W-:Y:S01]  /*0960*/  BSSY.RECONVERGENT B1, `(.L_x_8) ;  /* 0x000001d000017945 */ /* 0x000fe20003800200 */
[----:B--2---:R-:W-:Y:S02]  /*0970*/  I2FP.F32.U32 R11, R26 ;  /* 0x0000001a000b7245 */ /* 0x004fe40000201000 */
[----:B---3--:R-:W-:-:S03]  /*0980*/  I2FP.F32.U32 R22, R22 ;  /* 0x0000001600167245 */ /* 0x008fc60000201000 */
[----:B------:R-:W-:Y:S01]  /*0990*/  FMUL R11, R11, R10 ;  /* 0x0000000a0b0b7220 */ /* 0x000fe20000400000 */
[----:B----4-:R-:W-:-:S03]  /*09a0*/  I2FP.F32.U32 R3, R24 ;  /* 0x0000001800037245 */ /* 0x010fc60000201000 */
[----:B------:R-:W-:Y:S01]  /*09b0*/  FFMA R22, R22, R9, R11 ;  /* 0x0000000916167223 */ /* 0x000fe2000000000b */
[----:B------:R-:W-:Y:S01]  /*09c0*/  FFMA R11, R6, -R7, 1 ;  /* 0x3f800000060b7423 */ /* 0x000fe20000000807 */
[----:B-----5:R-:W-:Y:S02]  /*09d0*/  I2FP.F32.U32 R7, R0 ;  /* 0x0000000000077245 */ /* 0x020fe40000201000 */
[----:B------:R-:W-:-:S04]  /*09e0*/  FFMA R22, R3, R8, R22 ;  /* 0x0000000803167223 */ /* 0x000fc80000000016 */
[----:B------:R-:W-:-:S04]  /*09f0*/  FFMA R22, R7, R2, R22 ;  /* 0x0000000207167223 */ /* 0x000fc80000000016 */
[----:B------:R-:W0:Y:S01]  /*0a00*/  FCHK P0, R22, 255 ;  /* 0x437f000016007902 */ /* 0x000e220000000000 */
[----:B------:R-:W-:-:S04]  /*0a10*/  FFMA R0, R11, R6, 0.0039215688593685626984 ;  /* 0x3b8080810b007423 */ /* 0x000fc80000000006 */
[----:B------:R-:W-:Y:S01]  /*0a20*/  FFMA R3, R0, R22, RZ ;  /* 0x0000001600037223 */ /* 0x000fe200000000ff */
[----:B------:R-:W-:-:S03]  /*0a30*/  I2FP.F32.U32 R11, R15 ;  /* 0x0000000f000b7245 */ /* 0x000fc60000201000 */
[----:B------:R-:W-:Y:S01]  /*0a40*/  FFMA R6, R3, -255, R22 ;  /* 0xc37f000003067823 */ /* 0x000fe20000000016 */
[----:B------:R-:W-:Y:S02]  /*0a50*/  I2FP.F32.U32 R16, R16 ;  /* 0x0000001000107245 */ /* 0x000fe40000201000 */
[----:B------:R-:W-:Y:S01]  /*0a60*/  I2FP.F32.U32 R12, R14 ;  /* 0x0000000e000c7245 */ /* 0x000fe20000201000 */
[----:B------:R-:W-:Y:S01]  /*0a70*/  FFMA R3, R0, R6, R3 ;  /* 0x0000000600037223 */ /* 0x000fe20000000003 */
[----:B------:R-:W-:Y:S02]  /*0a80*/  I2FP.F32.U32 R17, R17 ;  /* 0x0000001100117245 */ /* 0x000fe40000201000 */
[----:B------:R-:W-:Y:S02]  /*0a90*/  I2FP.F32.U32 R19, R19 ;  /* 0x0000001300137245 */ /* 0x000fe40000201000 */
[----:B------:R-:W-:Y:S02]  /*0aa0*/  I2FP.F32.U32 R13, R18 ;  /* 0x00000012000d7245 */ /* 0x000fe40000201000 */
[----:B------:R-:W-:-:S02]  /*0ab0*/  I2FP.F32.U32 R21, R21 ;  /* 0x0000001500157245 */ /* 0x000fc40000201000 */
[----:B------:R-:W-:Y:S01]  /*0ac0*/  I2FP.F32.U32 R15, R20 ;  /* 0x00000014000f7245 */ /* 0x000fe20000201000 */
[----:B0-----:R-:W-:Y:S06]  /*0ad0*/  @!P0 BRA `(.L_x_9) ;  /* 0x0000000000148947 */ /* 0x001fec0003800000 */
[----:B------:R-:W-:Y:S01]  /*0ae0*/  IMAD.MOV.U32 R3, RZ, RZ, R22 ;  /* 0x000000ffff037224 */ /* 0x000fe200078e0016 */
[----:B------:R-:W-:Y:S02]  /*0af0*/  MOV R0, 0x437f0000 ;  /* 0x437f000000007802 */ /* 0x000fe40000000f00 */
[----:B------:R-:W-:-:S07]  /*0b00*/  MOV R6, 0xb20 ;  /* 0x00000b2000067802 */ /* 0x000fce0000000f00 */
[----:B------:R-:W-:Y:S05]  /*0b10*/  CALL.REL.NOINC `($__internal_0_$__cuda_sm3x_div_rn_noftz_f32_slowpath) ;  /* 0x0000000400ac7944 */ /* 0x000fea0003c00000 */
[----:B------:R-:W-:-:S07]  /*0b20*/  IMAD.MOV.U32 R3, RZ, RZ, R0 ;  /* 0x000000ffff037224 */ /* 0x000fce00078e0000 */
.L_x_9:
[----:B------:R-:W-:Y:S05]  /*0b30*/  BSYNC.RECONVERGENT B1 ;  /* 0x0000000000017941 */ /* 0x000fea0003800200 */
.L_x_8:
[----:B------:R-:W-:Y:S01]  /*0b40*/  FMUL R17, R17, R10 ;  /* 0x0000000a11117220 */ /* 0x000fe20000400000 */
[----:B------:R-:W-:Y:S01]  /*0b50*/  MOV R0, 0x3b808081 ;  /* 0x3b80808100007802 */ /* 0x000fe20000000f00 */
[----:B------:R-:W-:Y:S01]  /*0b60*/  IMAD.MOV.U32 R7, RZ, RZ, 0x437f0000 ;  /* 0x437f0000ff077424 */ /* 0x000fe200078e00ff */
[----:B------:R-:W-:Y:S01]  /*0b70*/  BSSY.RECONVERGENT B1, `(.L_x_10) ;  /* 0x0000011000017945 */ /* 0x000fe20003800200 */
[----:B------:R-:W-:Y:S02]  /*0b80*/  FFMA R16, R16, R9, R17 ;  /* 0x0000000910107223 */ /* 0x000fe40000000011 */
[----:B------:R-:W-:Y:S02]  /*0b90*/  FFMA R7, R0, -R7, 1 ;  /* 0x3f80000000077423 */ /* 0x000fe40000000807 */
[----:B------:R-:W-:Y:S02]  /*0ba0*/  FFMA R16, R19, R8, R16 ;  /* 0x0000000813107223 */ /* 0x000fe40000000010 */
[----:B------:R-:W-:-:S02]  /*0bb0*/  FFMA R0, R7, R0, 0.0039215688593685626984 ;  /* 0x3b80808107007423 */ /* 0x000fc40000000000 */
[----:B------:R-:W-:Y:S01]  /*0bc0*/  FFMA R14, R21, R2, R16 ;  /* 0x00000002150e7223 */ /* 0x000fe20000000010 */
[----:B------:R-:W-:-:S03]  /*0bd0*/  MOV R16, R3 ;  /* 0x0000000300107202 */ /* 0x000fc60000000f00 */
[----:B------:R-:W0:Y:S01]  /*0be0*/  FCHK P0, R14, 255 ;  /* 0x437f00000e007902 */ /* 0x000e220000000000 */
[----:B------:R-:W-:-:S04]  /*0bf0*/  FFMA R7, R0, R14, RZ ;  /* 0x0000000e00077223 */ /* 0x000fc800000000ff */
[----:B------:R-:W-:-:S04]  /*0c00*/  FFMA R6, R7, -255, R14 ;  /* 0xc37f000007067823 */ /* 0x000fc8000000000e */
[----:B------:R-:W-:Y:S01]  /*0c10*/  FFMA R6, R0, R6, R7 ;  /* 0x0000000600067223 */ /* 0x000fe20000000007 */
[----:B0-----:R-:W-:Y:S06]  /*0c20*/  @!P0 BRA `(.L_x_11) ;  /* 0x0000000000148947 */ /* 0x001fec0003800000 */
[----:B------:R-:W-:Y:S02]  /*0c30*/  HFMA2 R0, -RZ, RZ, 3.748046875, 0 ;  /* 0x437f0000ff007431 */ /* 0x000fe400000001ff */
[----:B------:R-:W-:Y:S01]  /*0c40*/  IMAD.MOV.U32 R3, RZ, RZ, R14 ;  /* 0x000000ffff037224 */ /* 0x000fe200078e000e */
[----:B------:R-:W-:-:S07]  /*0c50*/  MOV R6, 0xc70 ;  /* 0x00000c7000067802 */ /* 0x000fce0000000f00 */
[----:B------:R-:W-:Y:S05]  /*0c60*/  CALL.REL.NOINC `($__internal_0_$__cuda_sm3x_div_rn_noftz_f32_slowpath) ;  /* 0x0000000400587944 */ /* 0x000fea0003c00000 */
[----:B------:R-:W-:-:S07]  /*0c70*/  IMAD.MOV.U32 R6, RZ, RZ, R0 ;  /* 0x000000ffff067224 */ /* 0x000fce00078e0000 */
.L_x_11:
[----:B------:R-:W-:Y:S05]  /*0c80*/  BSYNC.RECONVERGENT B1 ;  /* 0x0000000000017941 */ /* 0x000fea0003800200 */
.L_x_10:
[----:B------:R-:W-:Y:S01]  /*0c90*/  FMUL R11, R11, R10 ;  /* 0x0000000a0b0b7220 */ /* 0x000fe20000400000 */
[----:B------:R-:W-:Y:S01]  /*0ca0*/  MOV R0, 0x3b808081 ;  /* 0x3b80808100007802 */ /* 0x000fe20000000f00 */
[----:B------:R-:W-:Y:S01]  /*0cb0*/  IMAD.MOV.U32 R3, RZ, RZ, 0x437f0000 ;  /* 0x437f0000ff037424 */ /* 0x000fe200078e00ff */
[----:B------:R-:W-:Y:S01]  /*0cc0*/  BSSY.RECONVERGENT B1, `(.L_x_3) ;  /* 0x0000011000017945 */ /* 0x000fe20003800200 */
[----:B------:R-:W-:Y:S01]  /*0cd0*/  FFMA R12, R12, R9, R11 ;  /* 0x000000090c0c7223 */ /* 0x000fe2000000000b */
[----:B------:R-:W-:Y:S01]  /*0ce0*/  MOV R9, R6 ;  /* 0x0000000600097202 */ /* 0x000fe20000000f00 */
[----:B------:R-:W-:Y:S02]  /*0cf0*/  FFMA R3, R0, -R3, 1 ;  /* 0x3f80000000037423 */ /* 0x000fe40000000803 */
[----:B------:R-:W-:Y:S02]  /*0d00*/  FFMA R12, R13, R8, R12 ;  /* 0x000000080d0c7223 */ /* 0x000fe4000000000c */
[----:B------:R-:W-:-:S02]  /*0d10*/  FFMA R0, R3, R0, 0.0039215688593685626984 ;  /* 0x3b80808103007423 */ /* 0x000fc40000000000 */
[----:B------:R-:W-:-:S04]  /*0d20*/  FFMA R12, R15, R2, R12 ;  /* 0x000000020f0c7223 */ /* 0x000fc8000000000c */
        /* <DEDUP_REMOVED lines=10> */
.L_x_12:
[----:B------:R-:W-:Y:S05]  /*0dd0*/  BSYNC.RECONVERGENT B1 ;  /* 0x0000000000017941 */ /* 0x000fea0003800200 */
.L_x_3:
[----:B------:R-:W-:Y:S05]  /*0de0*/  BSYNC.RECONVERGENT B0 ;  /* 0x0000000000007941 */ /* 0x000fea0003800200 */
.L_x_0:
[----:B------:R-:W0:Y:S01]  /*0df0*/  LDC R6, c[0x0][0x3c0] ;  /* 0x0000f000ff067b82 */ /* 0x000e220000000800 */
[----:B------:R-:W1:Y:S01]  /*0e00*/  LDCU UR4, c[0x0][0x3b4] ;  /* 0x00007680ff0477ac */ /* 0x000e620008000800 */
[----:B------:R-:W-:Y:S01]  /*0e10*/  BSSY.RECONVERGENT B0, `(.L_x_13) ;  /* 0x000000f000007945 */ /* 0x000fe20003800200 */
[----:B-1----:R-:W-:Y:S01]  /*0e20*/  FADD R3, R16, -UR4 ;  /* 0x8000000410037e21 */ /* 0x002fe20008000000 */
        /* <DEDUP_REMOVED lines=13> */
.L_x_14:
[----:B------:R-:W-:Y:S05]  /*0f00*/  BSYNC.RECONVERGENT B0 ;  /* 0x0000000000007941 */ /* 0x000fea0003800200 */
.L_x_13:
        /* <DEDUP_REMOVED lines=17> */
.L_x_16:
[----:B------:R-:W-:Y:S05]  /*1020*/  BSYNC.RECONVERGENT B0 ;  /* 0x0000000000007941 */ /* 0x000fea0003800200 */
.L_x_15:
        /* <DEDUP_REMOVED lines=17> */
.L_x_18:
[----:B------:R-:W-:Y:S05]  /*1140*/  BSYNC.RECONVERGENT B0 ;  /* 0x0000000000007941 */ /* 0x000fea0003800200 */
.L_x_17:
[----:B------:R-:W0:Y:S02]  /*1150*/  LDC.64 R6, c[0x0][0x388] ;  /* 0x0000e200ff067b82 */ /* 0x000e240000000a00 */
[----:B0-----:R-:W-:-:S05]  /*1160*/  IMAD.WIDE R6, R5, 0x4, R6 ;  /* 0x0000000405067825 */ /* 0x001fca00078e0206 */
[----:B------:R-:W-:Y:S01]  /*1170*/  STG.E desc[UR8][R6.64], R2 ;  /* 0x0000000206007986 */ /* 0x000fe2000c101908 */
[----:B------:R-:W-:-:S05]  /*1180*/  IMAD.WIDE R10, R4, 0x4, R6 ;  /* 0x00000004040a7825 */ /* 0x000fca00078e0206 */
[----:B------:R-:W-:Y:S01]  /*1190*/  STG.E desc[UR8][R10.64], R9 ;  /* 0x000000090a007986 */ /* 0x000fe2000c101908 */
[----:B------:R-:W-:-:S05]  /*11a0*/  IMAD.WIDE R4, R4, 0x4, R10 ;  /* 0x0000000404047825 */ /* 0x000fca00078e020a */
[----:B------:R-:W-:Y:S01]  /*11b0*/  STG.E desc[UR8][R4.64], R13 ;  /* 0x0000000d04007986 */ /* 0x000fe2000c101908 */
[----:B------:R-:W-:Y:S05]  /*11c0*/  EXIT ;  /* 0x000000000000794d */ /* 0x000fea0003800000 */
        .weak           $__internal_0_$__cuda_sm3x_div_rn_noftz_f32_slowpath
        .type           $__internal_0_$__cuda_sm3x_div_rn_noftz_f32_slowpath,@function
        .size           $__internal_0_$__cuda_sm3x_div_rn_noftz_f32_slowpath,(.L_x_31 - $__internal_0_$__cuda_sm3x_div_rn_noftz_f32_slowpath)
$__internal_0_$__cuda_sm3x_div_rn_noftz_f32_slowpath:
[----:B------:R-:W-:Y:S01]  /*11d0*/  SHF.R.U32.HI R7, RZ, 0x17, R0 ;  /* 0x00000017ff077819 */ /* 0x000fe20000011600 */
[----:B------:R-:W-:Y:S01]  /*11e0*/  BSSY.RECONVERGENT B2, `(.L_x_19) ;  /* 0x0000063000027945 */ /* 0x000fe20003800200 */
[----:B------:R-:W-:Y:S02]  /*11f0*/  SHF.R.U32.HI R18, RZ, 0x17, R3 ;  /* 0x00000017ff127819 */ /* 0x000fe40000011603 */
[----:B------:R-:W-:Y:S02]  /*1200*/  LOP3.LUT R7, R7, 0xff, RZ, 0xc0, !PT ;  /* 0x000000ff07077812 */ /* 0x000fe400078ec0ff */
[----:B------:R-:W-:Y:S02]  /*1210*/  LOP3.LUT R18, R18, 0xff, RZ, 0xc0, !PT ;  /* 0x000000ff12127812 */ /* 0x000fe400078ec0ff */
[----:B------:R-:W-:Y:S02]  /*1220*/  IADD3 R20, PT, PT, R7, -0x1, RZ ;  /* 0xffffffff07147810 */ /* 0x000fe40007ffe0ff */
[----:B------:R-:W-:Y:S01]  /*1230*/  MOV R23, R3 ;  /* 0x0000000300177202 */ /* 0x000fe20000000f00 */
[----:B------:R-:W-:Y:S01]  /*1240*/  VIADD R22, R18, 0xffffffff ;  /* 0xffffffff12167836 */ /* 0x000fe20000000000 */
[----:B------:R-:W-:-:S04]  /*1250*/  ISETP.GT.U32.AND P0, PT, R20, 0xfd, PT ;  /* 0x000000fd1400780c */ /* 0x000fc80003f04070 */
[----:B------:R-:W-:-:S13]  /*1260*/  ISETP.GT.U32.OR P0, PT, R22, 0xfd, P0 ;  /* 0x000000fd1600780c */ /* 0x000fda0000704470 */
[----:B------:R-:W-:Y:S01]  /*1270*/  @!P0 IMAD.MOV.U32 R14, RZ, RZ, RZ ;  /* 0x000000ffff0e8224 */ /* 0x000fe200078e00ff */
[----:B------:R-:W-:Y:S06]  /*1280*/  @!P0 BRA `(.L_x_20) ;  /* 0x00000000005c8947 */ /* 0x000fec0003800000 */
[----:B------:R-:W-:Y:S02]  /*1290*/  FSETP.GTU.FTZ.AND P0, PT, |R3|, +INF , PT ;  /* 0x7f8000000300780b */ /* 0x000fe40003f1c200 */
[----:B------:R-:W-:-:S04]  /*12a0*/  FSETP.GTU.FTZ.AND P1, PT, |R0|, +INF , PT ;  /* 0x7f8000000000780b */ /* 0x000fc80003f3c200 */
[----:B------:R-:W-:-:S13]  /*12b0*/  PLOP3.LUT P0, PT, P0, P1, PT, 0xf8, 0x8f ;  /* 0x00000000008f781c */ /* 0x000fda0000703f70 */
[----:B------:R-:W-:Y:S05]  /*12c0*/  @P0 BRA `(.L_x_21) ;  /* 0x00000004004c0947 */ /* 0x000fea0003800000 */
[----:B------:R-:W-:-:S13]  /*12d0*/  LOP3.LUT P0, RZ, R0, 0x7fffffff, R23, 0xc8, !PT ;  /* 0x7fffffff00ff7812 */ /* 0x000fda000780c817 */
[----:B------:R-:W-:Y:S05]  /*12e0*/  @!P0 BRA `(.L_x_22) ;  /* 0x00000004003c8947 */ /* 0x000fea0003800000 */
[C---:B------:R-:W-:Y:S02]  /*12f0*/  FSETP.NEU.FTZ.AND P2, PT, |R3|.reuse, +INF , PT ;  /* 0x7f8000000300780b */ /* 0x040fe40003f5d200 */
[----:B------:R-:W-:Y:S02]  /*1300*/  FSETP.NEU.FTZ.AND P1, PT, |R0|, +INF , PT ;  /* 0x7f8000000000780b */ /* 0x000fe40003f3d200 */
[----:B------:R-:W-:-:S11]  /*1310*/  FSETP.NEU.FTZ.AND P0, PT, |R3|, +INF , PT ;  /* 0x7f8000000300780b */ /* 0x000fd60003f1d200 */
[----:B------:R-:W-:Y:S05]  /*1320*/  @!P1 BRA !P2, `(.L_x_22) ;  /* 0x00000004002c9947 */ /* 0x000fea0005000000 */
[----:B------:R-:W-:-:S04]  /*1330*/  LOP3.LUT P2, RZ, R23, 0x7fffffff, RZ, 0xc0, !PT ;  /* 0x7fffffff17ff7812 */ /* 0x000fc8000784c0ff */
[----:B------:R-:W-:-:S13]  /*1340*/  PLOP3.LUT P1, PT, P1, P2, PT, 0x2f, 0xf2 ;  /* 0x0000000000f2781c */ /* 0x000fda0000f24577 */
[----:B------:R-:W-:Y:S05]  /*1350*/  @P1 BRA `(.L_x_23) ;  /* 0x0000000400181947 */ /* 0x000fea0003800000 */
[----:B------:R-:W-:-:S04]  /*1360*/  LOP3.LUT P1, RZ, R0, 0x7fffffff, RZ, 0xc0, !PT ;  /* 0x7fffffff00ff7812 */ /* 0x000fc8000782c0ff */
[----:B------:R-:W-:-:S13]  /*1370*/  PLOP3.LUT P0, PT, P0, P1, PT, 0x2f, 0xf2 ;  /* 0x0000000000f2781c */ /* 0x000fda0000702577 */
[----:B------:R-:W-:Y:S05]  /*1380*/  @P0 BRA `(.L_x_24) ;  /* 0x0000000400000947 */ /* 0x000fea0003800000 */
[----:B------:R-:W-:Y:S02]  /*1390*/  ISETP.GE.AND P0, PT, R22, RZ, PT ;  /* 0x000000ff1600720c */ /* 0x000fe40003f06270 */
[----:B------:R-:W-:-:S11]  /*13a0*/  ISETP.GE.AND P1, PT, R20, RZ, PT ;  /* 0x000000ff1400720c */ /* 0x000fd60003f26270 */
[----:B------:R-:W-:Y:S01]  /*13b0*/  @P0 MOV R14, RZ ;  /* 0x000000ff000e0202 */ /* 0x000fe20000000f00 */
[----:B------:R-:W-:Y:S02]  /*13c0*/  @!P0 IMAD.MOV.U32 R14, RZ, RZ, -0x40 ;  /* 0xffffffc0ff0e8424 */ /* 0x000fe400078e00ff */
[----:B------:R-:W-:Y:S01]  /*13d0*/  @!P0 FFMA R23, R3, 1.84467440737095516160e+19, RZ ;  /* 0x5f80000003178823 */ /* 0x000fe200000000ff */
[----:B------:R-:W-:Y:S02]  /*13e0*/  @!P1 FFMA R0, R0, 1.84467440737095516160e+19, RZ ;  /* 0x5f80000000009823 */ /* 0x000fe400000000ff */
[----:B------:R-:W-:-:S07]  /*13f0*/  @!P1 IADD3 R14, PT, PT, R14, 0x40, RZ ;  /* 0x000000400e0e9810 */ /* 0x000fce0007ffe0ff */
.L_x_20:
[----:B------:R-:W-:Y:S01]  /*1400*/  LEA R3, R7, 0xc0800000, 0x17 ;  /* 0xc080000007037811 */ /* 0x000fe200078eb8ff */
[----:B------:R-:W-:Y:S01]  /*1410*/  BSSY.RECONVERGENT B3, `(.L_x_25) ;  /* 0x0000036000037945 */ /* 0x000fe20003800200 */
[----:B------:R-:W-:-:S03]  /*1420*/  IADD3 R18, PT, PT, R18, -0x7f, RZ ;  /* 0xffffff8112127810 */ /* 0x000fc60007ffe0ff */
[----:B------:R-:W-:Y:S02]  /*1430*/  IMAD.IADD R24, R0, 0x1, -R3 ;  /* 0x0000000100187824 */ /* 0x000fe400078e0a03 */
[----:B------:R-:W-:Y:S02]  /*1440*/  IMAD R0, R18, -0x800000, R23 ;  /* 0xff80000012007824 */ /* 0x000fe400078e0217 */
[----:B------:R-:W0:Y:S01]  /*1450*/  MUFU.RCP R20, R24 ;  /* 0x0000001800147308 */ /* 0x000e220000001000 */
[----:B------:R-:W-:-:S04]  /*1460*/  FADD.FTZ R3, -R24, -RZ ;  /* 0x800000ff18037221 */ /* 0x000fc80000010100 */
[----:B0-----:R-:W-:-:S04]  /*1470*/  FFMA R25, R20, R3, 1 ;  /* 0x3f80000014197423 */ /* 0x001fc80000000003 */
[----:B------:R-:W-:Y:S01]  /*1480*/  FFMA R23, R20, R25, R20 ;  /* 0x0000001914177223 */ /* 0x000fe20000000014 */
[----:B------:R-:W-:-:S03]  /*1490*/  IADD3 R25, PT, PT, R18, 0x7f, -R7 ;  /* 0x0000007f12197810 */ /* 0x000fc60007ffe807 */
[----:B------:R-:W-:Y:S02]  /*14a0*/  FFMA R20, R0, R23, RZ ;  /* 0x0000001700147223 */ /* 0x000fe400000000ff */
[----:B------:R-:W-:Y:S02]  /*14b0*/  IMAD.IADD R25, R25, 0x1, R14 ;  /* 0x0000000119197824 */ /* 0x000fe400078e020e */
[----:B------:R-:W-:-:S04]  /*14c0*/  FFMA R22, R3, R20, R0 ;  /* 0x0000001403167223 */ /* 0x000fc80000000000 */
[----:B------:R-:W-:-:S04]  /*14d0*/  FFMA R22, R23, R22, R20 ;  /* 0x0000001617167223 */ /* 0x000fc80000000014 */
[----:B------:R-:W-:-:S04]  /*14e0*/  FFMA R3, R3, R22, R0 ;  /* 0x0000001603037223 */ /* 0x000fc80000000000 */
[----:B------:R-:W-:-:S05]  /*14f0*/  FFMA R0, R23, R3, R22 ;  /* 0x0000000317007223 */ /* 0x000fca0000000016 */
[----:B------:R-:W-:-:S04]  /*1500*/  SHF.R.U32.HI R7, RZ, 0x17, R0 ;  /* 0x00000017ff077819 */ /* 0x000fc80000011600 */
[----:B------:R-:W-:-:S04]  /*1510*/  LOP3.LUT R14, R7, 0xff, RZ, 0xc0, !PT ;  /* 0x000000ff070e7812 */ /* 0x000fc800078ec0ff */
[----:B------:R-:W-:-:S05]  /*1520*/  IADD3 R7, PT, PT, R14, R25, RZ ;  /* 0x000000190e077210 */ /* 0x000fca0007ffe0ff */
[----:B------:R-:W-:-:S05]  /*1530*/  VIADD R14, R7, 0xffffffff ;  /* 0xffffffff070e7836 */ /* 0x000fca0000000000 */
[----:B------:R-:W-:-:S13]  /*1540*/  ISETP.GE.U32.AND P0, PT, R14, 0xfe, PT ;  /* 0x000000fe0e00780c */ /* 0x000fda0003f06070 */
[----:B------:R-:W-:Y:S05]  /*1550*/  @!P0 BRA `(.L_x_26) ;  /* 0x0000000000808947 */ /* 0x000fea0003800000 */
[----:B------:R-:W-:-:S13]  /*1560*/  ISETP.GT.AND P0, PT, R7, 0xfe, PT ;  /* 0x000000fe0700780c */ /* 0x000fda0003f04270 */
[----:B------:R-:W-:Y:S05]  /*1570*/  @P0 BRA `(.L_x_27) ;  /* 0x00000000006c0947 */ /* 0x000fea0003800000 */
[----:B------:R-:W-:-:S13]  /*1580*/  ISETP.GE.AND P0, PT, R7, 0x1, PT ;  /* 0x000000010700780c */ /* 0x000fda0003f06270 */
[----:B------:R-:W-:Y:S05]  /*1590*/  @P0 BRA `(.L_x_28) ;  /* 0x0000000000740947 */ /* 0x000fea0003800000 */
[----:B------:R-:W-:Y:S02]  /*15a0*/  ISETP.GE.AND P0, PT, R7, -0x18, PT ;  /* 0xffffffe80700780c */ /* 0x000fe40003f06270 */
[----:B------:R-:W-:-:S11]  /*15b0*/  LOP3.LUT R0, R0, 0x80000000, RZ, 0xc0, !PT ;  /* 0x8000000000007812 */ /* 0x000fd600078ec0ff */
[----:B------:R-:W-:Y:S05]  /*15c0*/  @!P0 BRA `(.L_x_28) ;  /* 0x0000000000688947 */ /* 0x000fea0003800000 */
[CCC-:B------:R-:W-:Y:S01]  /*15d0*/  FFMA.RZ R14, R23.reuse, R3.reuse, R22.reuse ;  /* 0x00000003170e7223 */ /* 0x1c0fe2000000c016 */
[CCC-:B------:R-:W-:Y:S01]  /*15e0*/  FFMA.RP R18, R23.reuse, R3.reuse, R22.reuse ;  /* 0x0000000317127223 */ /* 0x1c0fe20000008016 */
[----:B------:R-:W-:Y:S01]  /*15f0*/  FFMA.RM R3, R23, R3, R22 ;  /* 0x0000000317037223 */ /* 0x000fe20000004016 */
[C---:B------:R-:W-:Y:S02]  /*1600*/  IADD3 R23, PT, PT, R7.reuse, 0x20, RZ ;  /* 0x0000002007177810 */ /* 0x040fe40007ffe0ff */
[----:B------:R-:W-:Y:S02]  /*1610*/  LOP3.LUT R14, R14, 0x7fffff, RZ, 0xc0, !PT ;  /* 0x007fffff0e0e7812 */ /* 0x000fe400078ec0ff */
[C---:B------:R-:W-:Y:S02]  /*1620*/  ISETP.NE.AND P2, PT, R7.reuse, RZ, PT ;  /* 0x000000ff0700720c */ /* 0x040fe40003f45270 */
[----:B------:R-:W-:Y:S02]  /*1630*/  LOP3.LUT R14, R14, 0x800000, RZ, 0xfc, !PT ;  /* 0x008000000e0e7812 */ /* 0x000fe400078efcff */
[----:B------:R-:W-:-:S02]  /*1640*/  ISETP.NE.AND P1, PT, R7, RZ, PT ;  /* 0x000000ff0700720c */ /* 0x000fc40003f25270 */
[----:B------:R-:W-:Y:S02]  /*1650*/  IADD3 R7, PT, PT, -R7, RZ, RZ ;  /* 0x000000ff07077210 */ /* 0x000fe40007ffe1ff */
[----:B------:R-:W-:Y:S02]  /*1660*/  SHF.L.U32 R23, R14, R23, RZ ;  /* 0x000000170e177219 */ /* 0x000fe400000006ff */
[----:B------:R-:W-:Y:S02]  /*1670*/  FSETP.NEU.FTZ.AND P0, PT, R18, R3, PT ;  /* 0x000000031200720b */ /* 0x000fe40003f1d000 */
[----:B------:R-:W-:Y:S02]  /*1680*/  SEL R3, R7, RZ, P2 ;  /* 0x000000ff07037207 */ /* 0x000fe40001000000 */
[----:B------:R-:W-:Y:S02]  /*1690*/  ISETP.NE.AND P1, PT, R23, RZ, P1 ;  /* 0x000000ff1700720c */ /* 0x000fe40000f25270 */
[----:B------:R-:W-:-:S02]  /*16a0*/  SHF.R.U32.HI R3, RZ, R3, R14 ;  /* 0x00000003ff037219 */ /* 0x000fc4000001160e */
[----:B------:R-:W-:Y:S02]  /*16b0*/  PLOP3.LUT P0, PT, P0, P1, PT, 0xf8, 0x8f ;  /* 0x00000000008f781c */ /* 0x000fe40000703f70 */
[----:B------:R-:W-:Y:S02]  /*16c0*/  SHF.R.U32.HI R14, RZ, 0x1, R3 ;  /* 0x00000001ff0e7819 */ /* 0x000fe40000011603 */
[----:B------:R-:W-:-:S04]  /*16d0*/  SEL R7, RZ, 0x1, !P0 ;  /* 0x00000001ff077807 */ /* 0x000fc80004000000 */
[----:B------:R-:W-:-:S04]  /*16e0*/  LOP3.LUT R18, R7, 0x1, R14, 0xf8, !PT ;  /* 0x0000000107127812 */ /* 0x000fc800078ef80e */
[----:B------:R-:W-:-:S05]  /*16f0*/  LOP3.LUT R3, R18, R3, RZ, 0xc0, !PT ;  /* 0x0000000312037212 */ /* 0x000fca00078ec0ff */
[----:B------:R-:W-:-:S05]  /*1700*/  IMAD.IADD R3, R14, 0x1, R3 ;  /* 0x000000010e037824 */ /* 0x000fca00078e0203 */
[----:B------:R-:W-:Y:S01]  /*1710*/  LOP3.LUT R0, R3, R0, RZ, 0xfc, !PT ;  /* 0x0000000003007212 */ /* 0x000fe200078efcff */
[----:B------:R-:W-:Y:S06]  /*1720*/  BRA `(.L_x_28) ;  /* 0x0000000000107947 */ /* 0x000fec0003800000 */
.L_x_27:
[----:B------:R-:W-:-:S04]  /*1730*/  LOP3.LUT R0, R0, 0x80000000, RZ, 0xc0, !PT ;  /* 0x8000000000007812 */ /* 0x000fc800078ec0ff */
[----:B------:R-:W-:Y:S01]  /*1740*/  LOP3.LUT R0, R0, 0x7f800000, RZ, 0xfc, !PT ;  /* 0x7f80000000007812 */ /* 0x000fe200078efcff */
[----:B------:R-:W-:Y:S06]  /*1750*/  BRA `(.L_x_28) ;  /* 0x0000000000047947 */ /* 0x000fec0003800000 */
.L_x_26:
[----:B------:R-:W-:-:S07]  /*1760*/  LEA R0, R25, R0, 0x17 ;  /* 0x0000000019007211 */ /* 0x000fce00078eb8ff */
.L_x_28:
[----:B------:R-:W-:Y:S05]  /*1770*/  BSYNC.RECONVERGENT B3 ;  /* 0x0000000000037941 */ /* 0x000fea0003800200 */
.L_x_25:
[----:B------:R-:W-:Y:S05]  /*1780*/  BRA `(.L_x_29) ;  /* 0x0000000000207947 */ /* 0x000fea0003800000 */
.L_x_24:
[----:B------:R-:W-:-:S04]  /*1790*/  LOP3.LUT R0, R0, 0x80000000, R23, 0x48, !PT ;  /* 0x8000000000007812 */ /* 0x000fc800078e4817 */
[----:B------:R-:W-:Y:S01]  /*17a0*/  LOP3.LUT R0, R0, 0x7f800000, RZ, 0xfc, !PT ;  /* 0x7f80000000007812 */ /* 0x000fe200078efcff */
[----:B------:R-:W-:Y:S06]  /*17b0*/  BRA `(.L_x_29) ;  /* 0x0000000000147947 */ /* 0x000fec0003800000 */
.L_x_23:
[----:B------:R-:W-:Y:S01]  /*17c0*/  LOP3.LUT R0, R0, 0x80000000, R23, 0x48, !PT ;  /* 0x8000000000007812 */ /* 0x000fe200078e4817 */
[----:B------:R-:W-:Y:S06]  /*17d0*/  BRA `(.L_x_29) ;  /* 0x00000000000c7947 */ /* 0x000fec0003800000 */
.L_x_22:
[----:B------:R-:W0:Y:S01]  /*17e0*/  MUFU.RSQ R0, -QNAN ;  /* 0xffc0000000007908 */ /* 0x000e220000001400 */
[----:B------:R-:W-:Y:S05]  /*17f0*/  BRA `(.L_x_29) ;  /* 0x0000000000047947 */ /* 0x000fea0003800000 */
.L_x_21:
[----:B------:R-:W-:-:S07]  /*1800*/  FADD.FTZ R0, R3, R0 ;  /* 0x0000000003007221 */ /* 0x000fce0000010000 */
.L_x_29:
[----:B------:R-:W-:Y:S05]  /*1810*/  BSYNC.RECONVERGENT B2 ;  /* 0x0000000000027941 */ /* 0x000fea0003800200 */
.L_x_19:
[----:B------:R-:W-:-:S04]  /*1820*/  HFMA2 R7, -RZ, RZ, 0, 0 ;  /* 0x00000000ff077431 */ /* 0x000fc800000001ff */
[----:B0-----:R-:W-:Y:S05]  /*1830*/  RET.REL.NODEC R6 `(preprocess_kernel) ;  /* 0xffffffe406f07950 */ /* 0x001fea0003c3ffff */
.L_x_30:
[----:B------:R-:W-:-:S00]  /*1840*/  BRA `(.L_x_30) ;  /* 0xfffffffc00fc7947 */ /* 0x000fc0000383ffff */
[----:B------:R-:W-:-:S00]  /*1850*/  NOP ;  /* 0x0000000000007918 */ /* 0x000fc00000000000 */
        /* <DEDUP_REMOVED lines=10> */
.L_x_31:


//--------------------- .nv.shared.reserved.0     --------------------------
	.section	.nv.shared.reserved.0,"aw",@nobits
	.weak		__nv_reservedSMEM_offset_0_alias
	.size		__nv_reservedSMEM_offset_0_alias, 0, 64
	.other		__nv_reservedSMEM_offset_0_alias,@"STO_CUDA_RESERVED_SHARED STV_DEFAULT"
__nv_reservedSMEM_offset_0_alias:
	.zero		0
	.zero		64


//--------------------- .nv.constant0.preprocess_kernel --------------------------
	.section	.nv.constant0.preprocess_kernel,"a",@progbits
	.sectionflags	@""
	.align	4
.nv.constant0.preprocess_kernel:
	.zero		976


//--------------------- SYMBOLS --------------------------

	.type		.nv.reservedSmem.offset0,@object
	.size		.nv.reservedSmem.offset0,0x4
